	.headerflags	@"EF_CUDA_TEXMODE_UNIFIED EF_CUDA_64BIT_ADDRESS EF_CUDA_ACCELERATORS EF_CUDA_SM90 EF_CUDA_VIRTUAL_SM(EF_CUDA_SM90)"
	.elftype	@"ET_EXEC"


//--------------------- .nv.info                  --------------------------
	.section	.nv.info,"",@"SHT_CUDA_INFO"
	.align	4


	//----- nvinfo : EIATTR_REGCOUNT
	.align		4
        /*0000*/ 	.byte	0x04, 0x2f
        /*0002*/ 	.short	(.L_1 - .L_0)
	.align		4
.L_0:
        /*0004*/ 	.word	index@(triton_poi_fused_add_8)
        /*0008*/ 	.word	0x0000000c


	//----- nvinfo : EIATTR_MIN_STACK_SIZE
	.align		4
.L_1:
        /*000c*/ 	.byte	0x04, 0x12
        /*000e*/ 	.short	(.L_3 - .L_2)
	.align		4
.L_2:
        /*0010*/ 	.word	index@(triton_poi_fused_add_8)
        /*0014*/ 	.word	0x00000000


	//----- nvinfo : EIATTR_FRAME_SIZE
	.align		4
.L_3:
        /*0018*/ 	.byte	0x04, 0x11
        /*001a*/ 	.short	(.L_5 - .L_4)
	.align		4
.L_4:
        /*001c*/ 	.word	index@(triton_poi_fused_add_8)
        /*0020*/ 	.word	0x00000000


	//----- nvinfo : EIATTR_MIN_STACK_SIZE
	.align		4
.L_5:
        /*0024*/ 	.byte	0x04, 0x12
        /*0026*/ 	.short	(.L_7 - .L_6)
	.align		4
.L_6:
        /*0028*/ 	.word	index@(triton_poi_fused_add_8)
        /*002c*/ 	.word	0x00000000
.L_7:


//--------------------- .nv.info.triton_poi_fused_add_8 --------------------------
	.section	.nv.info.triton_poi_fused_add_8,"",@"SHT_CUDA_INFO"
	.sectionflags	@""
	.align	4


	//----- nvinfo : EIATTR_CUDA_API_VERSION
	.align		4
        /*0000*/ 	.byte	0x04, 0x37
        /*0002*/ 	.short	(.L_9 - .L_8)
.L_8:
        /*0004*/ 	.word	0x0000007c


	//----- nvinfo : EIATTR_KPARAM_INFO
	.align		4
.L_9:
        /*0008*/ 	.byte	0x04, 0x17
        /*000a*/ 	.short	(.L_11 - .L_10)
.L_10:
        /*000c*/ 	.word	0x00000000
        /*0010*/ 	.short	0x0002
        /*0012*/ 	.short	0x0010
        /*0014*/ 	.byte	0x00, 0xf0, 0x11, 0x00


	//----- nvinfo : EIATTR_KPARAM_INFO
	.align		4
.L_11:
        /*0018*/ 	.byte	0x04, 0x17
        /*001a*/ 	.short	(.L_13 - .L_12)
.L_12:
        /*001c*/ 	.word	0x00000000
        /*0020*/ 	.short	0x0001
        /*0022*/ 	.short	0x0008
        /*0024*/ 	.byte	0x00, 0xf4, 0x21, 0x00


	//----- nvinfo : EIATTR_KPARAM_INFO
	.align		4
.L_13:
        /*0028*/ 	.byte	0x04, 0x17
        /*002a*/ 	.short	(.L_15 - .L_14)
.L_14:
        /*002c*/ 	.word	0x00000000
        /*0030*/ 	.short	0x0000
        /*0032*/ 	.short	0x0000
        /*0034*/ 	.byte	0x00, 0xf4, 0x21, 0x00


	//----- nvinfo : EIATTR_SPARSE_MMA_MASK
	.align		4
.L_15:
        /*0038*/ 	.byte	0x03, 0x50
        /*003a*/ 	.short	0x0000


	//----- nvinfo : EIATTR_MAXREG_COUNT
	.align		4
        /*003c*/ 	.byte	0x03, 0x1b
        /*003e*/ 	.short	0x00ff


	//----- nvinfo : EIATTR_EXIT_INSTR_OFFSETS
	.align		4
        /*0040*/ 	.byte	0x04, 0x1c
        /*0042*/ 	.short	(.L_17 - .L_16)


	//   ....[0]....
.L_16:
        /*0044*/ 	.word	0x00000170


	//   ....[1]....
        /*0048*/ 	.word	0x00000190


	//----- nvinfo : EIATTR_REQNTID
	.align		4
.L_17:
        /*004c*/ 	.byte	0x04, 0x10
        /*004e*/ 	.short	(.L_19 - .L_18)
.L_18:
        /*0050*/ 	.word	0x00000080
        /*0054*/ 	.word	0x00000001
        /*0058*/ 	.word	0x00000001


	//----- nvinfo : EIATTR_CBANK_PARAM_SIZE
	.align		4
.L_19:
        /*005c*/ 	.byte	0x03, 0x19
        /*005e*/ 	.short	0x0014


	//----- nvinfo : EIATTR_PARAM_CBANK
	.align		4
        /*0060*/ 	.byte	0x04, 0x0a
        /*0062*/ 	.short	(.L_21 - .L_20)
	.align		4
.L_20:
        /*0064*/ 	.word	index@(.nv.constant0.triton_poi_fused_add_8)
        /*0068*/ 	.short	0x0210
        /*006a*/ 	.short	0x0014


	//----- nvinfo : EIATTR_SW_WAR
	.align		4
.L_21:
        /*006c*/ 	.byte	0x04, 0x36
        /*006e*/ 	.short	(.L_23 - .L_22)
.L_22:
        /*0070*/ 	.word	0x00000008
.L_23:


//--------------------- .nv.callgraph             --------------------------
	.section	.nv.callgraph,"",@"SHT_CUDA_CALLGRAPH"
	.align	4
	.sectionentsize	8
	.align		4
        /*0000*/ 	.word	0x00000000
	.align		4
        /*0004*/ 	.word	0xffffffff
	.align		4
        /*0008*/ 	.word	0x00000000
	.align		4
        /*000c*/ 	.word	0xfffffffe
	.align		4
        /*0010*/ 	.word	0x00000000
	.align		4
        /*0014*/ 	.word	0xfffffffd
	.align		4
        /*0018*/ 	.word	0x00000000
	.align		4
        /*001c*/ 	.word	0xfffffffc


//--------------------- .text.triton_poi_fused_add_8 --------------------------
	.section	.text.triton_poi_fused_add_8,"ax",@progbits
	.align	128
        .global         triton_poi_fused_add_8
        .type           triton_poi_fused_add_8,@function
        .size           triton_poi_fused_add_8,(.L_x_1 - triton_poi_fused_add_8)
        .other          triton_poi_fused_add_8,@"STO_CUDA_ENTRY STV_DEFAULT"
triton_poi_fused_add_8:
.text.triton_poi_fused_add_8:
[----:B------:R-:W0:Y:S02]  /*0000*/  LDC R1, c[0x0][0x28] ;  /* 0x00000a00ff017b82 */ /* 0x000e240000000800 */
[----:B------:R-:W1:Y:S01]  /*0010*/  S2R R0, SR_TID.X ;  /* 0x0000000000007919 */ /* 0x000e620000002100 */
[----:B------:R-:W2:Y:S01]  /*0020*/  LDC.64 R2, c[0x0][0x210] ;  /* 0x00008400ff027b82 */ /* 0x000ea20000000a00 */
[----:B------:R-:W-:Y:S01]  /*0030*/  ULDC.64 UR4, c[0x0][0x208] ;  /* 0x0000820000047ab9 */ /* 0x000fe20000000a00 */
[----:B------:R-:W3:Y:S06]  /*0040*/  S2R R7, SR_CTAID.X ;  /* 0x0000000000077919 */ /* 0x000eec0000002500 */
[----:B------:R-:W4:Y:S01]  /*0050*/  LDC.64 R4, c[0x0][0x218] ;  /* 0x00008600ff047b82 */ /* 0x000f220000000a00 */
[----:B-1----:R-:W-:Y:S01]  /*0060*/  IMAD.SHL.U32 R0, R0, 0x2, RZ ;  /* 0x0000000200007824 */ /* 0x002fe200078e00ff */
[----:B---3--:R-:W-:-:S04]  /*0070*/  SHF.R.S32.HI R6, RZ, 0x17, R7 ;  /* 0x00000017ff067819 */ /* 0x008fc80000011407 */
[----:B------:R-:W-:-:S05]  /*0080*/  LOP3.LUT R0, R0, 0xfe, RZ, 0xc0, !PT ;  /* 0x000000fe00007812 */ /* 0x000fca00078ec0ff */
[----:B------:R-:W-:Y:S01]  /*0090*/  IMAD R7, R7, 0x100, R0 ;  /* 0x0000010007077824 */ /* 0x000fe200078e0200 */
[----:B------:R-:W-:-:S03]  /*00a0*/  SGXT R0, R6, 0x1 ;  /* 0x000000010600781a */ /* 0x000fc60000000200 */
[C---:B--2---:R-:W-:Y:S01]  /*00b0*/  IMAD.WIDE R2, R7.reuse, 0x4, R2 ;  /* 0x0000000407027825 */ /* 0x044fe200078e0202 */
[----:B------:R-:W-:Y:S02]  /*00c0*/  LEA.HI R0, R0, R7, RZ, 0x2 ;  /* 0x0000000700007211 */ /* 0x000fe400078f10ff */
[----:B------:R-:W-:Y:S02]  /*00d0*/  ISETP.GE.AND P0, PT, R7, 0x100, PT ;  /* 0x000001000700780c */ /* 0x000fe40003f06270 */
[----:B------:R-:W-:-:S05]  /*00e0*/  LOP3.LUT R0, R0, 0xfffffffc, RZ, 0xc0, !PT ;  /* 0xfffffffc00007812 */ /* 0x000fca00078ec0ff */
[----:B------:R-:W-:Y:S01]  /*00f0*/  IMAD.IADD R9, R7, 0x1, -R0 ;  /* 0x0000000107097824 */ /* 0x000fe200078e0a00 */
[----:B------:R-:W-:-:S03]  /*0100*/  CS2R R6, SRZ ;  /* 0x0000000000067805 */ /* 0x000fc6000001ff00 */
[----:B----4-:R-:W-:Y:S01]  /*0110*/  IMAD.WIDE R4, R9, 0x4, R4 ;  /* 0x0000000409047825 */ /* 0x010fe200078e0204 */
[----:B------:R-:W-:Y:S02]  /*0120*/  CS2R R8, SRZ ;  /* 0x0000000000087805 */ /* 0x000fe4000001ff00 */
[----:B------:R-:W2:Y:S04]  /*0130*/  @!P0 LDG.E.64 R6, desc[UR4][R2.64] ;  /* 0x0000000402068981 */ /* 0x000ea8000c1e1b00 */
[----:B------:R-:W2:Y:S02]  /*0140*/  @!P0 LDG.E.EL.64 R8, desc[UR4][R4.64] ;  /* 0x0000000404088981 */ /* 0x000ea4000c2e1b00 */
[----:B--2---:R-:W-:Y:S01]  /*0150*/  FADD R6, R8, R6 ;  /* 0x0000000608067221 */ /* 0x004fe20000000000 */
[----:B------:R-:W-:Y:S01]  /*0160*/  FADD R7, R9, R7 ;  /* 0x0000000709077221 */ /* 0x000fe20000000000 */
[----:B------:R-:W-:Y:S06]  /*0170*/  @P0 EXIT ;  /* 0x000000000000094d */ /* 0x000fec0003800000 */
[----:B------:R-:W-:Y:S01]  /*0180*/  STG.E.64 desc[UR4][R2.64], R6 ;  /* 0x0000000602007986 */ /* 0x000fe2000c101b04 */
[----:B------:R-:W-:Y:S05]  /*0190*/  EXIT ;  /* 0x000000000000794d */ /* 0x000fea0003800000 */
.L_x_0:
[----:B------:R-:W-:-:S00]  /*01a0*/  BRA `(.L_x_0) ;  /* 0xfffffffc00fc7947 */ /* 0x000fc0000383ffff */
[----:B------:R-:W-:-:S00]  /*01b0*/  NOP ;  /* 0x0000000000007918 */ /* 0x000fc00000000000 */
        /* <DEDUP_REMOVED lines=12> */
.L_x_1:


//--------------------- .nv.constant0.triton_poi_fused_add_8 --------------------------
	.section	.nv.constant0.triton_poi_fused_add_8,"a",@progbits
	.sectionflags	@""
	.align	4
.nv.constant0.triton_poi_fused_add_8:
	.zero		548
